//
// Generated by NVIDIA NVVM Compiler
//
// Compiler Build ID: CL-36424714
// Cuda compilation tools, release 13.0, V13.0.88
// Based on NVVM 20.0.0
//

.version 9.0
.target sm_100
.address_size 64

	// .globl	main_kernel0
// _ZZ12main_kernel0E15PadInput_shared has been demoted
// _ZZ12main_kernel0E13weight_shared has been demoted

.visible .entry main_kernel0(
	.param .u64 .ptr .align 1 main_kernel0_param_0,
	.param .u64 .ptr .align 1 main_kernel0_param_1,
	.param .u64 .ptr .align 1 main_kernel0_param_2
)
.maxntid 64
{
	.reg .pred 	%p<6>;
	.reg .b32 	%r<67>;
	.reg .b32 	%f<360>;
	.reg .b64 	%rd<15>;
	// demoted variable
	.shared .align 4 .b8 _ZZ12main_kernel0E15PadInput_shared[7168];
	// demoted variable
	.shared .align 4 .b8 _ZZ12main_kernel0E13weight_shared[8192];
	ld.param.u64 	%rd4, [main_kernel0_param_1];
	cvta.to.global.u64 	%rd1, %rd4;
	mov.u32 	%r19, %tid.x;
	shl.b32 	%r20, %r19, 3;
	mov.u32 	%r21, _ZZ12main_kernel0E15PadInput_shared;
	add.s32 	%r1, %r21, %r20;
	mov.u32 	%r22, %ctaid.x;
	mul.hi.u32 	%r23, %r22, -1840700269;
	shr.u32 	%r2, %r23, 6;
	shr.u32 	%r3, %r19, 5;
	mul.lo.s32 	%r24, %r3, 3584;
	mad.lo.s32 	%r25, %r2, 100352, %r24;
	mul.lo.s32 	%r26, %r2, 112;
	sub.s32 	%r4, %r22, %r26;
	shl.b32 	%r27, %r4, 5;
	and.b32  	%r28, %r27, 3968;
	shr.u32 	%r29, %r19, 4;
	and.b32  	%r5, %r29, 1;
	shl.b32 	%r30, %r19, 2;
	and.b32  	%r31, %r30, 64;
	and.b32  	%r6, %r19, 15;
	shl.b32 	%r32, %r19, 1;
	and.b32  	%r33, %r32, 30;
	or.b32  	%r34, %r25, %r33;
	add.s32 	%r35, %r34, %r28;
	or.b32  	%r7, %r35, %r31;
	shl.b32 	%r36, %r19, 4;
	mov.u32 	%r37, _ZZ12main_kernel0E13weight_shared;
	add.s32 	%r8, %r37, %r36;
	and.b32  	%r38, %r36, 768;
	shl.b32 	%r39, %r22, 6;
	and.b32  	%r9, %r39, 192;
	and.b32  	%r40, %r30, 60;
	or.b32  	%r41, %r9, %r38;
	or.b32  	%r10, %r41, %r40;
	mul.lo.s32 	%r42, %r3, 1792;
	and.b32  	%r43, %r20, 128;
	or.b32  	%r44, %r42, %r43;
	add.s32 	%r11, %r21, %r44;
	mov.f32 	%f304, 0f00000000;
	mov.b32 	%r64, 0;
	mov.pred 	%p5, -1;
	mov.f32 	%f305, %f304;
	mov.f32 	%f306, %f304;
	mov.f32 	%f307, %f304;
	mov.f32 	%f308, %f304;
	mov.f32 	%f309, %f304;
	mov.f32 	%f310, %f304;
	mov.f32 	%f311, %f304;
	mov.f32 	%f312, %f304;
	mov.f32 	%f313, %f304;
	mov.f32 	%f314, %f304;
	mov.f32 	%f315, %f304;
	mov.f32 	%f316, %f304;
	mov.f32 	%f317, %f304;
	mov.f32 	%f318, %f304;
	mov.f32 	%f319, %f304;
	mov.f32 	%f320, %f304;
	mov.f32 	%f321, %f304;
	mov.f32 	%f322, %f304;
	mov.f32 	%f323, %f304;
	mov.f32 	%f324, %f304;
	mov.f32 	%f325, %f304;
	mov.f32 	%f326, %f304;
	mov.f32 	%f327, %f304;
	mov.f32 	%f328, %f304;
	mov.f32 	%f329, %f304;
	mov.f32 	%f330, %f304;
	mov.f32 	%f331, %f304;
	mov.f32 	%f332, %f304;
	mov.f32 	%f333, %f304;
	mov.f32 	%f334, %f304;
	mov.f32 	%f335, %f304;
	mov.f32 	%f336, %f304;
	mov.f32 	%f337, %f304;
	mov.f32 	%f338, %f304;
	mov.f32 	%f339, %f304;
	mov.f32 	%f340, %f304;
	mov.f32 	%f341, %f304;
	mov.f32 	%f342, %f304;
	mov.f32 	%f343, %f304;
	mov.f32 	%f344, %f304;
	mov.f32 	%f345, %f304;
	mov.f32 	%f346, %f304;
	mov.f32 	%f347, %f304;
	mov.f32 	%f348, %f304;
	mov.f32 	%f349, %f304;
	mov.f32 	%f350, %f304;
	mov.f32 	%f351, %f304;
	mov.f32 	%f352, %f304;
	mov.f32 	%f353, %f304;
	mov.f32 	%f354, %f304;
	mov.f32 	%f355, %f304;
	mov.f32 	%f356, %f304;
	mov.f32 	%f357, %f304;
	mov.f32 	%f358, %f304;
	mov.f32 	%f359, %f304;
$L__BB0_1:
	mov.pred 	%p1, %p5;
	ld.param.u64 	%rd13, [main_kernel0_param_0];
	shl.b32 	%r46, %r6, 2;
	mov.u32 	%r47, _ZZ12main_kernel0E13weight_shared;
	add.s32 	%r48, %r46, %r47;
	add.s32 	%r65, %r48, 128;
	bar.sync 	0;
	shl.b32 	%r49, %r64, 5;
	add.s32 	%r50, %r7, %r49;
	cvta.to.global.u64 	%rd5, %rd13;
	mul.wide.u32 	%rd6, %r50, 4;
	add.s64 	%rd7, %rd5, %rd6;
	ld.global.nc.v2.f32 	{%f170, %f171}, [%rd7];
	st.shared.v2.f32 	[%r1], {%f170, %f171};
	ld.global.nc.v2.f32 	{%f172, %f173}, [%rd7+28672];
	st.shared.v2.f32 	[%r1+512], {%f172, %f173};
	ld.global.nc.v2.f32 	{%f174, %f175}, [%rd7+57344];
	st.shared.v2.f32 	[%r1+1024], {%f174, %f175};
	ld.global.nc.v2.f32 	{%f176, %f177}, [%rd7+86016];
	st.shared.v2.f32 	[%r1+1536], {%f176, %f177};
	ld.global.nc.v2.f32 	{%f178, %f179}, [%rd7+114688];
	st.shared.v2.f32 	[%r1+2048], {%f178, %f179};
	ld.global.nc.v2.f32 	{%f180, %f181}, [%rd7+143360];
	st.shared.v2.f32 	[%r1+2560], {%f180, %f181};
	ld.global.nc.v2.f32 	{%f182, %f183}, [%rd7+172032];
	st.shared.v2.f32 	[%r1+3072], {%f182, %f183};
	ld.global.nc.v2.f32 	{%f184, %f185}, [%rd7+200704];
	st.shared.v2.f32 	[%r1+3584], {%f184, %f185};
	ld.global.nc.v2.f32 	{%f186, %f187}, [%rd7+229376];
	st.shared.v2.f32 	[%r1+4096], {%f186, %f187};
	ld.global.nc.v2.f32 	{%f188, %f189}, [%rd7+258048];
	st.shared.v2.f32 	[%r1+4608], {%f188, %f189};
	ld.global.nc.v2.f32 	{%f190, %f191}, [%rd7+286720];
	st.shared.v2.f32 	[%r1+5120], {%f190, %f191};
	ld.global.nc.v2.f32 	{%f192, %f193}, [%rd7+315392];
	st.shared.v2.f32 	[%r1+5632], {%f192, %f193};
	ld.global.nc.v2.f32 	{%f194, %f195}, [%rd7+344064];
	st.shared.v2.f32 	[%r1+6144], {%f194, %f195};
	ld.global.nc.v2.f32 	{%f196, %f197}, [%rd7+372736];
	st.shared.v2.f32 	[%r1+6656], {%f196, %f197};
	shl.b32 	%r51, %r64, 13;
	or.b32  	%r52, %r10, %r51;
	mul.wide.u32 	%rd8, %r52, 4;
	add.s64 	%rd9, %rd1, %rd8;
	ld.global.nc.v4.f32 	{%f198, %f199, %f200, %f201}, [%rd9];
	st.shared.v4.f32 	[%r8], {%f198, %f199, %f200, %f201};
	ld.global.nc.v4.f32 	{%f202, %f203, %f204, %f205}, [%rd9+4096];
	st.shared.v4.f32 	[%r8+1024], {%f202, %f203, %f204, %f205};
	ld.global.nc.v4.f32 	{%f206, %f207, %f208, %f209}, [%rd9+8192];
	st.shared.v4.f32 	[%r8+2048], {%f206, %f207, %f208, %f209};
	ld.global.nc.v4.f32 	{%f210, %f211, %f212, %f213}, [%rd9+12288];
	st.shared.v4.f32 	[%r8+3072], {%f210, %f211, %f212, %f213};
	ld.global.nc.v4.f32 	{%f214, %f215, %f216, %f217}, [%rd9+16384];
	st.shared.v4.f32 	[%r8+4096], {%f214, %f215, %f216, %f217};
	ld.global.nc.v4.f32 	{%f218, %f219, %f220, %f221}, [%rd9+20480];
	st.shared.v4.f32 	[%r8+5120], {%f218, %f219, %f220, %f221};
	ld.global.nc.v4.f32 	{%f222, %f223, %f224, %f225}, [%rd9+24576];
	st.shared.v4.f32 	[%r8+6144], {%f222, %f223, %f224, %f225};
	ld.global.nc.v4.f32 	{%f226, %f227, %f228, %f229}, [%rd9+28672];
	st.shared.v4.f32 	[%r8+7168], {%f226, %f227, %f228, %f229};
	bar.sync 	0;
	mov.b32 	%r66, 3584;
$L__BB0_2:
	add.s32 	%r53, %r11, %r66;
	ld.shared.f32 	%f230, [%r53+-3584];
	ld.shared.f32 	%f231, [%r65+-128];
	fma.rn.f32 	%f304, %f230, %f231, %f304;
	ld.shared.f32 	%f232, [%r65+-64];
	fma.rn.f32 	%f311, %f230, %f232, %f311;
	ld.shared.f32 	%f233, [%r65];
	fma.rn.f32 	%f318, %f230, %f233, %f318;
	ld.shared.f32 	%f234, [%r65+64];
	fma.rn.f32 	%f325, %f230, %f234, %f325;
	ld.shared.f32 	%f235, [%r53];
	fma.rn.f32 	%f332, %f235, %f231, %f332;
	fma.rn.f32 	%f339, %f235, %f232, %f339;
	fma.rn.f32 	%f346, %f235, %f233, %f346;
	fma.rn.f32 	%f353, %f235, %f234, %f353;
	ld.shared.f32 	%f236, [%r53+-3328];
	fma.rn.f32 	%f305, %f236, %f231, %f305;
	fma.rn.f32 	%f312, %f236, %f232, %f312;
	fma.rn.f32 	%f319, %f236, %f233, %f319;
	fma.rn.f32 	%f326, %f236, %f234, %f326;
	ld.shared.f32 	%f237, [%r53+256];
	fma.rn.f32 	%f333, %f237, %f231, %f333;
	fma.rn.f32 	%f340, %f237, %f232, %f340;
	fma.rn.f32 	%f347, %f237, %f233, %f347;
	fma.rn.f32 	%f354, %f237, %f234, %f354;
	ld.shared.f32 	%f238, [%r53+-3072];
	fma.rn.f32 	%f306, %f238, %f231, %f306;
	fma.rn.f32 	%f313, %f238, %f232, %f313;
	fma.rn.f32 	%f320, %f238, %f233, %f320;
	fma.rn.f32 	%f327, %f238, %f234, %f327;
	ld.shared.f32 	%f239, [%r53+512];
	fma.rn.f32 	%f334, %f239, %f231, %f334;
	fma.rn.f32 	%f341, %f239, %f232, %f341;
	fma.rn.f32 	%f348, %f239, %f233, %f348;
	fma.rn.f32 	%f355, %f239, %f234, %f355;
	ld.shared.f32 	%f240, [%r53+-2816];
	fma.rn.f32 	%f307, %f240, %f231, %f307;
	fma.rn.f32 	%f314, %f240, %f232, %f314;
	fma.rn.f32 	%f321, %f240, %f233, %f321;
	fma.rn.f32 	%f328, %f240, %f234, %f328;
	ld.shared.f32 	%f241, [%r53+768];
	fma.rn.f32 	%f335, %f241, %f231, %f335;
	fma.rn.f32 	%f342, %f241, %f232, %f342;
	fma.rn.f32 	%f349, %f241, %f233, %f349;
	fma.rn.f32 	%f356, %f241, %f234, %f356;
	ld.shared.f32 	%f242, [%r53+-2560];
	fma.rn.f32 	%f308, %f242, %f231, %f308;
	fma.rn.f32 	%f315, %f242, %f232, %f315;
	fma.rn.f32 	%f322, %f242, %f233, %f322;
	fma.rn.f32 	%f329, %f242, %f234, %f329;
	ld.shared.f32 	%f243, [%r53+1024];
	fma.rn.f32 	%f336, %f243, %f231, %f336;
	fma.rn.f32 	%f343, %f243, %f232, %f343;
	fma.rn.f32 	%f350, %f243, %f233, %f350;
	fma.rn.f32 	%f357, %f243, %f234, %f357;
	ld.shared.f32 	%f244, [%r53+-2304];
	fma.rn.f32 	%f309, %f244, %f231, %f309;
	fma.rn.f32 	%f316, %f244, %f232, %f316;
	fma.rn.f32 	%f323, %f244, %f233, %f323;
	fma.rn.f32 	%f330, %f244, %f234, %f330;
	ld.shared.f32 	%f245, [%r53+1280];
	fma.rn.f32 	%f337, %f245, %f231, %f337;
	fma.rn.f32 	%f344, %f245, %f232, %f344;
	fma.rn.f32 	%f351, %f245, %f233, %f351;
	fma.rn.f32 	%f358, %f245, %f234, %f358;
	ld.shared.f32 	%f246, [%r53+-2048];
	fma.rn.f32 	%f310, %f246, %f231, %f310;
	fma.rn.f32 	%f317, %f246, %f232, %f317;
	fma.rn.f32 	%f324, %f246, %f233, %f324;
	fma.rn.f32 	%f331, %f246, %f234, %f331;
	ld.shared.f32 	%f247, [%r53+1536];
	fma.rn.f32 	%f338, %f247, %f231, %f338;
	fma.rn.f32 	%f345, %f247, %f232, %f345;
	fma.rn.f32 	%f352, %f247, %f233, %f352;
	fma.rn.f32 	%f359, %f247, %f234, %f359;
	add.s32 	%r66, %r66, 4;
	add.s32 	%r65, %r65, 256;
	setp.ne.s32 	%p3, %r66, 3712;
	@%p3 bra 	$L__BB0_2;
	mov.b32 	%r64, 1;
	mov.pred 	%p5, 0;
	@%p1 bra 	$L__BB0_1;
	ld.param.u64 	%rd14, [main_kernel0_param_2];
	cvta.to.global.u64 	%rd10, %rd14;
	mul.lo.s32 	%r55, %r3, 100352;
	shl.b32 	%r56, %r4, 7;
	and.b32  	%r57, %r56, 15872;
	shl.b32 	%r58, %r5, 8;
	or.b32  	%r59, %r55, %r6;
	mad.lo.s32 	%r60, %r2, 401408, %r59;
	add.s32 	%r61, %r60, %r9;
	add.s32 	%r62, %r61, %r57;
	add.s32 	%r63, %r62, %r58;
	mul.wide.u32 	%rd11, %r63, 4;
	add.s64 	%rd12, %rd10, %rd11;
	st.global.f32 	[%rd12], %f304;
	st.global.f32 	[%rd12+64], %f311;
	st.global.f32 	[%rd12+128], %f318;
	st.global.f32 	[%rd12+192], %f325;
	st.global.f32 	[%rd12+802816], %f332;
	st.global.f32 	[%rd12+802880], %f339;
	st.global.f32 	[%rd12+802944], %f346;
	st.global.f32 	[%rd12+803008], %f353;
	st.global.f32 	[%rd12+57344], %f305;
	st.global.f32 	[%rd12+57408], %f312;
	st.global.f32 	[%rd12+57472], %f319;
	st.global.f32 	[%rd12+57536], %f326;
	st.global.f32 	[%rd12+860160], %f333;
	st.global.f32 	[%rd12+860224], %f340;
	st.global.f32 	[%rd12+860288], %f347;
	st.global.f32 	[%rd12+860352], %f354;
	st.global.f32 	[%rd12+114688], %f306;
	st.global.f32 	[%rd12+114752], %f313;
	st.global.f32 	[%rd12+114816], %f320;
	st.global.f32 	[%rd12+114880], %f327;
	st.global.f32 	[%rd12+917504], %f334;
	st.global.f32 	[%rd12+917568], %f341;
	st.global.f32 	[%rd12+917632], %f348;
	st.global.f32 	[%rd12+917696], %f355;
	st.global.f32 	[%rd12+172032], %f307;
	st.global.f32 	[%rd12+172096], %f314;
	st.global.f32 	[%rd12+172160], %f321;
	st.global.f32 	[%rd12+172224], %f328;
	st.global.f32 	[%rd12+974848], %f335;
	st.global.f32 	[%rd12+974912], %f342;
	st.global.f32 	[%rd12+974976], %f349;
	st.global.f32 	[%rd12+975040], %f356;
	st.global.f32 	[%rd12+229376], %f308;
	st.global.f32 	[%rd12+229440], %f315;
	st.global.f32 	[%rd12+229504], %f322;
	st.global.f32 	[%rd12+229568], %f329;
	st.global.f32 	[%rd12+1032192], %f336;
	st.global.f32 	[%rd12+1032256], %f343;
	st.global.f32 	[%rd12+1032320], %f350;
	st.global.f32 	[%rd12+1032384], %f357;
	st.global.f32 	[%rd12+286720], %f309;
	st.global.f32 	[%rd12+286784], %f316;
	st.global.f32 	[%rd12+286848], %f323;
	st.global.f32 	[%rd12+286912], %f330;
	st.global.f32 	[%rd12+1089536], %f337;
	st.global.f32 	[%rd12+1089600], %f344;
	st.global.f32 	[%rd12+1089664], %f351;
	st.global.f32 	[%rd12+1089728], %f358;
	st.global.f32 	[%rd12+344064], %f310;
	st.global.f32 	[%rd12+344128], %f317;
	st.global.f32 	[%rd12+344192], %f324;
	st.global.f32 	[%rd12+344256], %f331;
	st.global.f32 	[%rd12+1146880], %f338;
	st.global.f32 	[%rd12+1146944], %f345;
	st.global.f32 	[%rd12+1147008], %f352;
	st.global.f32 	[%rd12+1147072], %f359;
	ret;

}


// ===== COMPILED SASS (sm_100) =====

	.target	sm_100

	.elftype	@"ET_EXEC"


//--------------------- .note.nv.tkinfo           --------------------------
	.section	.note.nv.tkinfo,"",@"SHT_NOTE"
	.sectionflags	@"SHF_NOTE_NV_TKINFO"
	.tkinfo
        /*0018*/ 	.word	0x00000002
        /*0030*/ 	.string	""
        /*0030*/ 	.string	"ptxas"
        /*0030*/ 	.string	"Cuda compilation tools, release 13.0, V13.0.88"
        /*0030*/ 	.string	"Build cuda_13.0.r13.0/compiler.36424714_0"
        /*0030*/ 	.string	"-arch sm_100 -m 64 "



//--------------------- .note.nv.cuinfo           --------------------------
	.section	.note.nv.cuinfo,"",@"SHT_NOTE"
	.sectionflags	@"SHF_NOTE_NV_CUINFO"
        /*0018*/ 	.short	0x0002
        /*001a*/ 	.short	0x0064
        /*001c*/ 	.short	0x0082
	.zero		2


//--------------------- .nv.info                  --------------------------
	.section	.nv.info,"",@"SHT_CUDA_INFO"
	.align	4


	//----- nvinfo : EIATTR_REGCOUNT
	.align		4
        /*0000*/ 	.byte	0x04, 0x2f
        /*0002*/ 	.short	(.L_1 - .L_0)
	.align		4
.L_0:
        /*0004*/ 	.word	index@(main_kernel0)
        /*0008*/ 	.word	0x00000050


	//----- nvinfo : EIATTR_FRAME_SIZE
	.align		4
.L_1:
        /*000c*/ 	.byte	0x04, 0x11
        /*000e*/ 	.short	(.L_3 - .L_2)
	.align		4
.L_2:
        /*0010*/ 	.word	index@(main_kernel0)
        /*0014*/ 	.word	0x00000008


	//----- nvinfo : EIATTR_MIN_STACK_SIZE
	.align		4
.L_3:
        /*0018*/ 	.byte	0x04, 0x12
        /*001a*/ 	.short	(.L_5 - .L_4)
	.align		4
.L_4:
        /*001c*/ 	.word	index@(main_kernel0)
        /*0020*/ 	.word	0x00000008
.L_5:


//--------------------- .nv.compat                --------------------------
	.section	.nv.compat,"",@"SHT_CUDA_COMPAT_INFO"
	.align	4
        /*0000*/ 	.byte	0x02, 0x09, 0x00, 0x00, 0x02, 0x02, 0x01, 0x00, 0x02, 0x05, 0x05, 0x00, 0x03, 0x07, 0x01, 0x01
        /*0010*/ 	.byte	0x02, 0x03, 0x00, 0x00, 0x02, 0x06, 0x01, 0x00, 0x04, 0x0b, 0x08, 0x00, 0x09, 0x00, 0x00, 0x00
        /*0020*/ 	.byte	0x00, 0x00, 0x00, 0x00


//--------------------- .nv.info.main_kernel0     --------------------------
	.section	.nv.info.main_kernel0,"",@"SHT_CUDA_INFO"
	.sectionflags	@""
	.align	4


	//----- nvinfo : EIATTR_CUDA_API_VERSION
	.align		4
        /*0000*/ 	.byte	0x04, 0x37
        /*0002*/ 	.short	(.L_7 - .L_6)
.L_6:
        /*0004*/ 	.word	0x00000082


	//----- nvinfo : EIATTR_KPARAM_INFO
	.align		4
.L_7:
        /*0008*/ 	.byte	0x04, 0x17
        /*000a*/ 	.short	(.L_9 - .L_8)
.L_8:
        /*000c*/ 	.word	0x00000000
        /*0010*/ 	.short	0x0002
        /*0012*/ 	.short	0x0010
        /*0014*/ 	.byte	0x00, 0xf5, 0x21, 0x00


	//----- nvinfo : EIATTR_KPARAM_INFO
	.align		4
.L_9:
        /*0018*/ 	.byte	0x04, 0x17
        /*001a*/ 	.short	(.L_11 - .L_10)
.L_10:
        /*001c*/ 	.word	0x00000000
        /*0020*/ 	.short	0x0001
        /*0022*/ 	.short	0x0008
        /*0024*/ 	.byte	0x00, 0xf5, 0x21, 0x00


	//----- nvinfo : EIATTR_KPARAM_INFO
	.align		4
.L_11:
        /*0028*/ 	.byte	0x04, 0x17
        /*002a*/ 	.short	(.L_13 - .L_12)
.L_12:
        /*002c*/ 	.word	0x00000000
        /*0030*/ 	.short	0x0000
        /*0032*/ 	.short	0x0000
        /*0034*/ 	.byte	0x00, 0xf5, 0x21, 0x00


	//----- nvinfo : EIATTR_SPARSE_MMA_MASK
	.align		4
.L_13:
        /*0038*/ 	.byte	0x03, 0x50
        /*003a*/ 	.short	0x0000


	//----- nvinfo : EIATTR_MAXREG_COUNT
	.align		4
        /*003c*/ 	.byte	0x03, 0x1b
        /*003e*/ 	.short	0x00ff


	//----- nvinfo : EIATTR_NUM_BARRIERS
	.align		4
        /*0040*/ 	.byte	0x02, 0x4c
        /*0042*/ 	.byte	0x01
	.zero		1


	//----- nvinfo : EIATTR_ANNOTATIONS
	.align		4
        /*0044*/ 	.byte	0x04, 0x55
        /*0046*/ 	.short	(.L_15 - .L_14)


	//   ....[0]....
.L_14:
        /*0048*/ 	.word	0x00000001
        /*004c*/ 	.byte	0xd0, 0x03, 0x00, 0x00, 0x01, 0x00, 0x00, 0x00, 0x10, 0x04, 0x00, 0x00


	//----- nvinfo : EIATTR_MERCURY_ISA_VERSION
	.align		4
.L_15:
        /*0058*/ 	.byte	0x03, 0x5f
        /*005a*/ 	.short	0x0101


	//----- nvinfo : EIATTR_VRC_CTA_INIT_COUNT
	.align		4
        /*005c*/ 	.byte	0x02, 0x4a
	.zero		1
	.zero		1


	//----- nvinfo : EIATTR_EXIT_INSTR_OFFSETS
	.align		4
        /*0060*/ 	.byte	0x04, 0x1c
        /*0062*/ 	.short	(.L_17 - .L_16)


	//   ....[0]....
.L_16:
        /*0064*/ 	.word	0x000012f0


	//----- nvinfo : EIATTR_MAX_THREADS
	.align		4
.L_17:
        /*0068*/ 	.byte	0x04, 0x05
        /*006a*/ 	.short	(.L_19 - .L_18)
.L_18:
        /*006c*/ 	.word	0x00000040
        /*0070*/ 	.word	0x00000001
        /*0074*/ 	.word	0x00000001


	//----- nvinfo : EIATTR_CBANK_PARAM_SIZE
	.align		4
.L_19:
        /*0078*/ 	.byte	0x03, 0x19
        /*007a*/ 	.short	0x0018


	//----- nvinfo : EIATTR_PARAM_CBANK
	.align		4
        /*007c*/ 	.byte	0x04, 0x0a
        /*007e*/ 	.short	(.L_21 - .L_20)
	.align		4
.L_20:
        /*0080*/ 	.word	index@(.nv.constant0.main_kernel0)
        /*0084*/ 	.short	0x0380
        /*0086*/ 	.short	0x0018


	//----- nvinfo : EIATTR_SW_WAR
	.align		4
.L_21:
        /*0088*/ 	.byte	0x04, 0x36
        /*008a*/ 	.short	(.L_23 - .L_22)
.L_22:
        /*008c*/ 	.word	0x00000008
.L_23:


//--------------------- .nv.callgraph             --------------------------
	.section	.nv.callgraph,"",@"SHT_CUDA_CALLGRAPH"
	.align	4
	.sectionentsize	8
	.align		4
        /*0000*/ 	.word	0x00000000
	.align		4
        /*0004*/ 	.word	0xffffffff
	.align		4
        /*0008*/ 	.word	0x00000000
	.align		4
        /*000c*/ 	.word	0xfffffffe
	.align		4
        /*0010*/ 	.word	0x00000000
	.align		4
        /*0014*/ 	.word	0xfffffffd
	.align		4
        /*0018*/ 	.word	0x00000000
	.align		4
        /*001c*/ 	.word	0xfffffffc


//--------------------- .text.main_kernel0        --------------------------
	.section	.text.main_kernel0,"ax",@progbits
	.align	128
        .global         main_kernel0
        .type           main_kernel0,@function
        .size           main_kernel0,(.L_x_3 - main_kernel0)
        .other          main_kernel0,@"STO_CUDA_ENTRY STV_DEFAULT"
main_kernel0:
.text.main_kernel0:
[----:B------:R-:W0:Y:S01]  /*0000*/  LDC R1, c[0x0][0x37c] ;  /* 0x0000df00ff017b82 */ /* 0x000e220000000800 */
[----:B------:R-:W1:Y:S07]  /*0010*/  S2R R4, SR_CTAID.X ;  /* 0x0000000000047919 */ /* 0x000e6e0000002500 */
[----:B------:R-:W2:Y:S01]  /*0020*/  S2UR UR6, SR_CgaCtaId ;  /* 0x00000000000679c3 */ /* 0x000ea20000008800 */
[----:B------:R-:W-:Y:S01]  /*0030*/  UMOV UR4, 0x400 ;  /* 0x0000040000047882 */ /* 0x000fe20000000000 */
[----:B0-----:R-:W-:Y:S01]  /*0040*/  IADD3 R1, PT, PT, R1, -0x8, RZ ;  /* 0xfffffff801017810 */ /* 0x001fe20007ffe0ff */
[----:B------:R-:W0:Y:S01]  /*0050*/  S2R R20, SR_TID.X ;  /* 0x0000000000147919 */ /* 0x000e220000002100 */
[----:B------:R-:W-:Y:S01]  /*0060*/  UIADD3 UR5, UPT, UPT, UR4, 0x1c00, URZ ;  /* 0x00001c0004057890 */ /* 0x000fe2000fffe0ff */
[----:B------:R-:W-:Y:S01]  /*0070*/  HFMA2 R68, -RZ, RZ, 0, 0 ;  /* 0x00000000ff447431 */ /* 0x000fe200000001ff */
[----:B------:R-:W-:-:S02]  /*0080*/  MOV R30, RZ ;  /* 0x000000ff001e7202 */ /* 0x000fc40000000f00 */
[----:B------:R-:W-:Y:S02]  /*0090*/  CS2R R10, SRZ ;  /* 0x00000000000a7805 */ /* 0x000fe4000001ff00 */
[----:B------:R-:W-:Y:S02]  /*00a0*/  CS2R R12, SRZ ;  /* 0x00000000000c7805 */ /* 0x000fe4000001ff00 */
[----:B------:R-:W-:Y:S02]  /*00b0*/  CS2R R14, SRZ ;  /* 0x00000000000e7805 */ /* 0x000fe4000001ff00 */
[----:B------:R-:W-:Y:S02]  /*00c0*/  CS2R R16, SRZ ;  /* 0x0000000000107805 */ /* 0x000fe4000001ff00 */
[----:B------:R-:W-:Y:S02]  /*00d0*/  CS2R R18, SRZ ;  /* 0x0000000000127805 */ /* 0x000fe4000001ff00 */
[----:B------:R-:W-:-:S02]  /*00e0*/  CS2R R32, SRZ ;  /* 0x0000000000207805 */ /* 0x000fc4000001ff00 */
        /* <DEDUP_REMOVED lines=10> */
[----:B------:R-:W-:Y:S01]  /*0190*/  CS2R R54, SRZ ;  /* 0x0000000000367805 */ /* 0x000fe2000001ff00 */
[----:B--2---:R-:W-:Y:S01]  /*01a0*/  ULEA UR4, UR6, UR4, 0x18 ;  /* 0x0000000406047291 */ /* 0x004fe2000f8ec0ff */
[----:B------:R-:W-:-:S02]  /*01b0*/  CS2R R56, SRZ ;  /* 0x0000000000387805 */ /* 0x000fc4000001ff00 */
[----:B------:R-:W-:Y:S02]  /*01c0*/  CS2R R58, SRZ ;  /* 0x00000000003a7805 */ /* 0x000fe4000001ff00 */
[----:B------:R-:W-:Y:S02]  /*01d0*/  CS2R R60, SRZ ;  /* 0x00000000003c7805 */ /* 0x000fe4000001ff00 */
[----:B------:R-:W-:Y:S02]  /*01e0*/  CS2R R62, SRZ ;  /* 0x00000000003e7805 */ /* 0x000fe4000001ff00 */
[----:B------:R-:W-:Y:S02]  /*01f0*/  CS2R R64, SRZ ;  /* 0x0000000000407805 */ /* 0x000fe4000001ff00 */
[----:B------:R-:W-:Y:S01]  /*0200*/  CS2R R66, SRZ ;  /* 0x0000000000427805 */ /* 0x000fe2000001ff00 */
[----:B-1----:R-:W-:Y:S01]  /*0210*/  IMAD.HI.U32 R0, R4, -0x6db6db6d, RZ ;  /* 0x9249249304007827 */ /* 0x002fe200078e00ff */
[----:B------:R-:W1:Y:S01]  /*0220*/  LDCU.64 UR8, c[0x0][0x358] ;  /* 0x00006b00ff0877ac */ /* 0x000e620008000a00 */
[----:B0-----:R-:W-:Y:S01]  /*0230*/  SHF.L.U32 R2, R20, 0x1, RZ ;  /* 0x0000000114027819 */ /* 0x001fe200000006ff */
[----:B------:R-:W-:-:S02]  /*0240*/  UPLOP3.LUT UP0, UPT, UPT, UPT, UPT, 0x80, 0x8 ;  /* 0x000000000008789c */ /* 0x000fc40003f0f070 */
[----:B------:R-:W-:Y:S01]  /*0250*/  SHF.R.U32.HI R5, RZ, 0x6, R0 ;  /* 0x00000006ff057819 */ /* 0x000fe20000011600 */
[----:B------:R-:W-:Y:S01]  /*0260*/  ULEA UR5, UR6, UR5, 0x18 ;  /* 0x0000000506057291 */ /* 0x000fe2000f8ec0ff */
[----:B------:R-:W-:Y:S02]  /*0270*/  SHF.R.U32.HI R0, RZ, 0x5, R20 ;  /* 0x00000005ff007819 */ /* 0x000fe40000011614 */
[----:B------:R-:W-:Y:S01]  /*0280*/  SHF.L.U32 R7, R20, 0x3, RZ ;  /* 0x0000000314077819 */ /* 0x000fe200000006ff */
[C---:B------:R-:W-:Y:S01]  /*0290*/  IMAD R3, R5.reuse, -0x70, R4 ;  /* 0xffffff9005037824 */ /* 0x040fe200078e0204 */
[----:B------:R-:W-:Y:S01]  /*02a0*/  SHF.L.U32 R4, R4, 0x6, RZ ;  /* 0x0000000604047819 */ /* 0x000fe200000006ff */
[----:B------:R-:W-:Y:S01]  /*02b0*/  IMAD R6, R5, 0x1c, R0 ;  /* 0x0000001c05067824 */ /* 0x000fe200078e0200 */
[----:B------:R-:W-:Y:S02]  /*02c0*/  LOP3.LUT R5, R2, 0x1e, RZ, 0xc0, !PT ;  /* 0x0000001e02057812 */ /* 0x000fe400078ec0ff */
[----:B------:R-:W-:Y:S01]  /*02d0*/  SHF.L.U32 R3, R3, 0x5, RZ ;  /* 0x0000000503037819 */ /* 0x000fe200000006ff */
[----:B------:R-:W-:Y:S01]  /*02e0*/  IMAD R2, R6, 0xe00, RZ ;  /* 0x00000e0006027824 */ /* 0x000fe200078e02ff */
[----:B------:R-:W-:-:S02]  /*02f0*/  LOP3.LUT R8, R4, 0xc0, RZ, 0xc0, !PT ;  /* 0x000000c004087812 */ /* 0x000fc400078ec0ff */
[----:B------:R-:W-:Y:S02]  /*0300*/  LOP3.LUT R3, R3, 0xf80, RZ, 0xc0, !PT ;  /* 0x00000f8003037812 */ /* 0x000fe400078ec0ff */
[----:B------:R-:W-:Y:S02]  /*0310*/  SHF.L.U32 R4, R20, 0x2, RZ ;  /* 0x0000000214047819 */ /* 0x000fe400000006ff */
[----:B------:R-:W-:Y:S02]  /*0320*/  LOP3.LUT R7, R7, 0x80, RZ, 0xc0, !PT ;  /* 0x0000008007077812 */ /* 0x000fe400078ec0ff */
[----:B------:R-:W-:Y:S02]  /*0330*/  IADD3 R3, PT, PT, R3, R2, R5 ;  /* 0x0000000203037210 */ /* 0x000fe40007ffe005 */
[----:B------:R-:W-:Y:S01]  /*0340*/  LOP3.LUT R2, R4, 0x40, RZ, 0xc0, !PT ;  /* 0x0000004004027812 */ /* 0x000fe200078ec0ff */
[----:B------:R-:W-:Y:S01]  /*0350*/  IMAD R69, R0, 0x700, R7 ;  /* 0x0000070000457824 */ /* 0x000fe200078e0207 */
[----:B------:R-:W-:-:S02]  /*0360*/  SHF.L.U32 R9, R20, 0x4, RZ ;  /* 0x0000000414097819 */ /* 0x000fc400000006ff */
[----:B------:R-:W-:Y:S01]  /*0370*/  CS2R R6, SRZ ;  /* 0x0000000000067805 */ /* 0x000fe2000001ff00 */
[----:B------:R-:W-:Y:S01]  /*0380*/  IMAD.IADD R0, R2, 0x1, R3 ;  /* 0x0000000102007824 */ /* 0x000fe200078e0203 */
[----:B------:R-:W-:Y:S02]  /*0390*/  LOP3.LUT R5, R8, 0x300, R9, 0xf8, !PT ;  /* 0x0000030008057812 */ /* 0x000fe400078ef809 */
[----:B------:R-:W-:Y:S02]  /*03a0*/  CS2R R2, SRZ ;  /* 0x0000000000027805 */ /* 0x000fe4000001ff00 */
[----:B------:R-:W-:Y:S02]  /*03b0*/  CS2R R8, SRZ ;  /* 0x0000000000087805 */ /* 0x000fe4000001ff00 */
[----:B------:R-:W-:Y:S01]  /*03c0*/  IADD3 R69, PT, PT, R69, UR4, RZ ;  /* 0x0000000445457c10 */ /* 0x000fe2000fffe0ff */
[----:B------:R0:W-:Y:S01]  /*03d0*/  STL [R1], R0 ;  /* 0x0000000001007387 */ /* 0x0001e20000100800 */
[----:B------:R-:W-:-:S02]  /*03e0*/  LOP3.LUT R4, R5, 0x3c, R4, 0xf8, !PT ;  /* 0x0000003c05047812 */ /* 0x000fc400078ef804 */
[----:B------:R-:W-:Y:S01]  /*03f0*/  CS2R R4, SRZ ;  /* 0x0000000000047805 */ /* 0x000fe2000001ff00 */
[----:B01----:R-:W-:-:S07]  /*0400*/  HFMA2 R0, -RZ, RZ, 0, 0 ;  /* 0x00000000ff007431 */ /* 0x003fce00000001ff */
.L_x_1:
[----:B------:R-:W2:Y:S01]  /*0410*/  LDL R22, [R1] ;  /* 0x0000000001167983 */ /* 0x000ea20000100800 */
[----:B------:R-:W0:Y:S01]  /*0420*/  LDC.64 R20, c[0x0][0x380] ;  /* 0x0000e000ff147b82 */ /* 0x000e220000000a00 */
[----:B------:R-:W1:Y:S07]  /*0430*/  S2R R31, SR_TID.X ;  /* 0x00000000001f7919 */ /* 0x000e6e0000002100 */
[----:B------:R-:W-:Y:S08]  /*0440*/  BAR.SYNC.DEFER_BLOCKING 0x0 ;  /* 0x0000000000007b1d */ /* 0x000ff00000010000 */
[----:B------:R-:W3:Y:S01]  /*0450*/  LDC.64 R76, c[0x0][0x388] ;  /* 0x0000e200ff4c7b82 */ /* 0x000ee20000000a00 */
[----:B-1----:R-:W-:Y:S01]  /*0460*/  IMAD.SHL.U32 R31, R31, 0x8, RZ ;  /* 0x000000081f1f7824 */ /* 0x002fe200078e00ff */
[----:B--2---:R-:W-:-:S05]  /*0470*/  LEA R23, R30, R22, 0x5 ;  /* 0x000000161e177211 */ /* 0x004fca00078e28ff */
[----:B0-----:R-:W-:-:S05]  /*0480*/  IMAD.WIDE.U32 R20, R23, 0x4, R20 ;  /* 0x0000000417147825 */ /* 0x001fca00078e0014 */
[----:B------:R-:W2:Y:S04]  /*0490*/  LDG.E.64.CONSTANT R24, desc[UR8][R20.64] ;  /* 0x0000000814187981 */ /* 0x000ea8000c1e9b00 */
[----:B------:R-:W4:Y:S04]  /*04a0*/  LDG.E.64.CONSTANT R22, desc[UR8][R20.64+0x7000] ;  /* 0x0070000814167981 */ /* 0x000f28000c1e9b00 */
[----:B------:R-:W5:Y:S04]  /*04b0*/  LDG.E.64.CONSTANT R28, desc[UR8][R20.64+0xe000] ;  /* 0x00e00008141c7981 */ /* 0x000f68000c1e9b00 */
[----:B------:R-:W3:Y:S04]  /*04c0*/  LDG.E.64.CONSTANT R26, desc[UR8][R20.64+0x15000] ;  /* 0x01500008141a7981 */ /* 0x000ee8000c1e9b00 */
[----:B------:R-:W3:Y:S04]  /*04d0*/  LDG.E.64.CONSTANT R70, desc[UR8][R20.64+0x5b000] ;  /* 0x05b0000814467981 */ /* 0x000ee8000c1e9b00 */
[----:B--2---:R0:W-:Y:S04]  /*04e0*/  STS.64 [R31+UR4], R24 ;  /* 0x000000181f007988 */ /* 0x0041e80008000a04 */
[----:B----4-:R1:W-:Y:S04]  /*04f0*/  STS.64 [R31+UR4+0x200], R22 ;  /* 0x000200161f007988 */ /* 0x0103e80008000a04 */
[----:B0-----:R-:W2:Y:S04]  /*0500*/  LDG.E.64.CONSTANT R24, desc[UR8][R20.64+0x1c000] ;  /* 0x01c0000814187981 */ /* 0x001ea8000c1e9b00 */
[----:B-1----:R-:W4:Y:S04]  /*0510*/  LDG.E.64.CONSTANT R22, desc[UR8][R20.64+0x23000] ;  /* 0x0230000814167981 */ /* 0x002f28000c1e9b00 */
[----:B-----5:R0:W-:Y:S04]  /*0520*/  STS.64 [R31+UR4+0x400], R28 ;  /* 0x0004001c1f007988 */ /* 0x0201e80008000a04 */
[----:B---3--:R1:W-:Y:S04]  /*0530*/  STS.64 [R31+UR4+0x600], R26 ;  /* 0x0006001a1f007988 */ /* 0x0083e80008000a04 */
[----:B0-----:R-:W3:Y:S04]  /*0540*/  LDG.E.64.CONSTANT R28, desc[UR8][R20.64+0x2a000] ;  /* 0x02a00008141c7981 */ /* 0x001ee8000c1e9b00 */
[----:B-1----:R-:W5:Y:S04]  /*0550*/  LDG.E.64.CONSTANT R26, desc[UR8][R20.64+0x31000] ;  /* 0x03100008141a7981 */ /* 0x002f68000c1e9b00 */
[----:B--2---:R0:W-:Y:S04]  /*0560*/  STS.64 [R31+UR4+0x800], R24 ;  /* 0x000800181f007988 */ /* 0x0041e80008000a04 */
[----:B----4-:R1:W-:Y:S04]  /*0570*/  STS.64 [R31+UR4+0xa00], R22 ;  /* 0x000a00161f007988 */ /* 0x0103e80008000a04 */
[----:B0-----:R-:W2:Y:S04]  /*0580*/  LDG.E.64.CONSTANT R24, desc[UR8][R20.64+0x38000] ;  /* 0x0380000814187981 */ /* 0x001ea8000c1e9b00 */
[----:B-1----:R-:W4:Y:S04]  /*0590*/  LDG.E.64.CONSTANT R22, desc[UR8][R20.64+0x3f000] ;  /* 0x03f0000814167981 */ /* 0x002f28000c1e9b00 */
[----:B---3--:R-:W-:Y:S04]  /*05a0*/  STS.64 [R31+UR4+0xc00], R28 ;  /* 0x000c001c1f007988 */ /* 0x008fe80008000a04 */
[----:B-----5:R0:W-:Y:S04]  /*05b0*/  STS.64 [R31+UR4+0xe00], R26 ;  /* 0x000e001a1f007988 */ /* 0x0201e80008000a04 */
[----:B0-----:R-:W3:Y:S01]  /*05c0*/  LDG.E.64.CONSTANT R26, desc[UR8][R20.64+0x46000] ;  /* 0x04600008141a7981 */ /* 0x001ee2000c1e9b00 */
[----:B------:R-:W0:Y:S01]  /*05d0*/  S2R R72, SR_CTAID.X ;  /* 0x0000000000487919 */ /* 0x000e220000002500 */
[----:B------:R-:W1:Y:S01]  /*05e0*/  S2R R74, SR_TID.X ;  /* 0x00000000004a7919 */ /* 0x000e620000002100 */
[----:B------:R-:W5:Y:S01]  /*05f0*/  S2R R73, SR_TID.X ;  /* 0x0000000000497919 */ /* 0x000f620000002100 */
[----:B--2---:R2:W-:Y:S04]  /*0600*/  STS.64 [R31+UR4+0x1000], R24 ;  /* 0x001000181f007988 */ /* 0x0045e80008000a04 */
[----:B----4-:R4:W-:Y:S04]  /*0610*/  STS.64 [R31+UR4+0x1200], R22 ;  /* 0x001200161f007988 */ /* 0x0109e80008000a04 */
[----:B--2---:R-:W2:Y:S04]  /*0620*/  LDG.E.64.CONSTANT R24, desc[UR8][R20.64+0x4d000] ;  /* 0x04d0000814187981 */ /* 0x004ea8000c1e9b00 */
[----:B----4-:R-:W4:Y:S01]  /*0630*/  LDG.E.64.CONSTANT R22, desc[UR8][R20.64+0x54000] ;  /* 0x0540000814167981 */ /* 0x010f22000c1e9b00 */
[----:B0-----:R-:W-:-:S02]  /*0640*/  SHF.L.U32 R72, R72, 0x6, RZ ;  /* 0x0000000648487819 */ /* 0x001fc400000006ff */
[----:B-1----:R-:W-:Y:S02]  /*0650*/  SHF.L.U32 R74, R74, 0x4, RZ ;  /* 0x000000044a4a7819 */ /* 0x002fe400000006ff */
[----:B------:R-:W-:Y:S02]  /*0660*/  LOP3.LUT R72, R72, 0xc0, RZ, 0xc0, !PT ;  /* 0x000000c048487812 */ /* 0x000fe400078ec0ff */
[----:B-----5:R-:W-:Y:S02]  /*0670*/  SHF.L.U32 R73, R73, 0x2, RZ ;  /* 0x0000000249497819 */ /* 0x020fe400000006ff */
[----:B------:R-:W-:-:S04]  /*0680*/  LOP3.LUT R72, R72, 0x300, R74, 0xf8, !PT ;  /* 0x0000030048487812 */ /* 0x000fc800078ef84a */
[----:B------:R-:W-:-:S04]  /*0690*/  LOP3.LUT R72, R72, 0x3c, R73, 0xf8, !PT ;  /* 0x0000003c48487812 */ /* 0x000fc800078ef849 */
[----:B------:R-:W-:Y:S01]  /*06a0*/  LEA R29, R30, R72, 0xd ;  /* 0x000000481e1d7211 */ /* 0x000fe200078e68ff */
[----:B---3--:R-:W-:Y:S04]  /*06b0*/  STS.64 [R31+UR4+0x1400], R26 ;  /* 0x0014001a1f007988 */ /* 0x008fe80008000a04 */
[----:B------:R-:W-:-:S05]  /*06c0*/  IMAD.WIDE.U32 R76, R29, 0x4, R76 ;  /* 0x000000041d4c7825 */ /* 0x000fca00078e004c */
[----:B------:R-:W3:Y:S04]  /*06d0*/  LDG.E.128.CONSTANT R72, desc[UR8][R76.64+0x6000] ;  /* 0x006000084c487981 */ /* 0x000ee8000c1e9d00 */
[----:B--2---:R0:W-:Y:S04]  /*06e0*/  STS.64 [R31+UR4+0x1600], R24 ;  /* 0x001600181f007988 */ /* 0x0041e80008000a04 */
[----:B----4-:R1:W-:Y:S04]  /*06f0*/  STS.64 [R31+UR4+0x1800], R22 ;  /* 0x001800161f007988 */ /* 0x0103e80008000a04 */
[----:B------:R2:W-:Y:S04]  /*0700*/  STS.64 [R31+UR4+0x1a00], R70 ;  /* 0x001a00461f007988 */ /* 0x0005e80008000a04 */
[----:B0-----:R-:W4:Y:S04]  /*0710*/  LDG.E.128.CONSTANT R24, desc[UR8][R76.64+0x2000] ;  /* 0x002000084c187981 */ /* 0x001f28000c1e9d00 */
[----:B-1----:R-:W5:Y:S04]  /*0720*/  LDG.E.128.CONSTANT R20, desc[UR8][R76.64+0x1000] ;  /* 0x001000084c147981 */ /* 0x002f68000c1e9d00 */
[----:B--2---:R-:W2:Y:S01]  /*0730*/  LDG.E.128.CONSTANT R28, desc[UR8][R76.64] ;  /* 0x000000084c1c7981 */ /* 0x004ea2000c1e9d00 */
[----:B------:R-:W0:Y:S02]  /*0740*/  S2R R71, SR_TID.X ;  /* 0x0000000000477919 */ /* 0x000e240000002100 */
[----:B0-----:R-:W-:-:S05]  /*0750*/  SHF.L.U32 R71, R71, 0x4, RZ ;  /* 0x0000000447477819 */ /* 0x001fca00000006ff */
[----:B--2---:R0:W-:Y:S04]  /*0760*/  STS.128 [R71+UR5], R28 ;  /* 0x0000001c47007988 */ /* 0x0041e80008000c05 */
[----:B-----5:R1:W-:Y:S04]  /*0770*/  STS.128 [R71+UR5+0x400], R20 ;  /* 0x0004001447007988 */ /* 0x0203e80008000c05 */
[----:B0-----:R-:W2:Y:S04]  /*0780*/  LDG.E.128.CONSTANT R28, desc[UR8][R76.64+0x4000] ;  /* 0x004000084c1c7981 */ /* 0x001ea8000c1e9d00 */
[----:B-1----:R-:W5:Y:S04]  /*0790*/  LDG.E.128.CONSTANT R20, desc[UR8][R76.64+0x3000] ;  /* 0x003000084c147981 */ /* 0x002f68000c1e9d00 */
[----:B----4-:R0:W-:Y:S04]  /*07a0*/  STS.128 [R71+UR5+0x800], R24 ;  /* 0x0008001847007988 */ /* 0x0101e80008000c05 */
[----:B0-----:R-:W4:Y:S04]  /*07b0*/  LDG.E.128.CONSTANT R24, desc[UR8][R76.64+0x5000] ;  /* 0x005000084c187981 */ /* 0x001f28000c1e9d00 */
[----:B-----5:R-:W-:Y:S04]  /*07c0*/  STS.128 [R71+UR5+0xc00], R20 ;  /* 0x000c001447007988 */ /* 0x020fe80008000c05 */
[----:B--2---:R0:W-:Y:S04]  /*07d0*/  STS.128 [R71+UR5+0x1000], R28 ;  /* 0x0010001c47007988 */ /* 0x0041e80008000c05 */
[----:B0-----:R-:W2:Y:S04]  /*07e0*/  LDG.E.128.CONSTANT R28, desc[UR8][R76.64+0x7000] ;  /* 0x007000084c1c7981 */ /* 0x001ea8000c1e9d00 */
[----:B----4-:R-:W-:Y:S04]  /*07f0*/  STS.128 [R71+UR5+0x1400], R24 ;  /* 0x0014001847007988 */ /* 0x010fe80008000c05 */
[----:B---3--:R-:W-:Y:S01]  /*0800*/  STS.128 [R71+UR5+0x1800], R72 ;  /* 0x0018004847007988 */ /* 0x008fe20008000c05 */
[----:B------:R-:W0:Y:S01]  /*0810*/  S2UR UR7, SR_CgaCtaId ;  /* 0x00000000000779c3 */ /* 0x000e220000008800 */
[----:B------:R-:W-:-:S02]  /*0820*/  UMOV UR6, 0x400 ;  /* 0x0000040000067882 */ /* 0x000fc40000000000 */
[----:B------:R-:W-:Y:S02]  /*0830*/  UIADD3 UR6, UPT, UPT, UR6, 0x1c00, URZ ;  /* 0x00001c0006067890 */ /* 0x000fe4000fffe0ff */
[----:B------:R-:W-:Y:S02]  /*0840*/  UPLOP3.LUT UP1, UPT, UPT, UPT, UP0, 0x80, 0x8 ;  /* 0x000000000008789c */ /* 0x000fe40003f2f000 */
[----:B0-----:R-:W-:Y:S01]  /*0850*/  ULEA UR6, UR7, UR6, 0x18 ;  /* 0x0000000607067291 */ /* 0x001fe2000f8ec0ff */
[----:B--2---:R0:W-:Y:S02]  /*0860*/  STS.128 [R71+UR5+0x1c00], R28 ;  /* 0x001c001c47007988 */ /* 0x0041e40008000c05 */
[----:B0-----:R-:W0:Y:S02]  /*0870*/  S2R R71, SR_TID.X ;  /* 0x0000000000477919 */ /* 0x001e240000002100 */
[----:B0-----:R-:W-:-:S04]  /*0880*/  LOP3.LUT R71, R71, 0xf, RZ, 0xc0, !PT ;  /* 0x0000000f47477812 */ /* 0x001fc800078ec0ff */
[----:B------:R-:W-:Y:S01]  /*0890*/  LEA R21, R71, UR6, 0x2 ;  /* 0x0000000647157c11 */ /* 0x000fe2000f8e10ff */
[----:B------:R-:W-:-:S04]  /*08a0*/  UMOV UR6, 0xe00 ;  /* 0x00000e0000067882 */ /* 0x000fc80000000000 */
[----:B------:R-:W-:Y:S01]  /*08b0*/  VIADD R21, R21, 0x80 ;  /* 0x0000008015157836 */ /* 0x000fe20000000000 */
[----:B------:R-:W-:Y:S06]  /*08c0*/  BAR.SYNC.DEFER_BLOCKING 0x0 ;  /* 0x0000000000007b1d */ /* 0x000fec0000010000 */
.L_x_0:
[----:B------:R-:W-:Y:S04]  /*08d0*/  LDS R27, [R69+UR6+-0xe00] ;  /* 0xfff20006451b7984 */ /* 0x000fe80008000800 */
[----:B------:R-:W0:Y:S04]  /*08e0*/  LDS R20, [R21+-0x80] ;  /* 0xffff800015147984 */ /* 0x000e280000000800 */
[----:B------:R-:W1:Y:S04]  /*08f0*/  LDS R25, [R21+-0x40] ;  /* 0xffffc00015197984 */ /* 0x000e680000000800 */
[----:B------:R-:W2:Y:S04]  /*0900*/  LDS R22, [R21] ;  /* 0x0000000015167984 */ /* 0x000ea80000000800 */
[----:B------:R3:W4:Y:S04]  /*0910*/  LDS R23, [R21+0x40] ;  /* 0x0000400015177984 */ /* 0x0007280000000800 */
[----:B------:R-:W5:Y:S04]  /*0920*/  LDS R24, [R69+UR6] ;  /* 0x0000000645187984 */ /* 0x000f680008000800 */
[----:B------:R-:W5:Y:S01]  /*0930*/  LDS R26, [R69+UR6+0x100] ;  /* 0x00010006451a7984 */ /* 0x000f620008000800 */
[----:B---3--:R-:W-:Y:S01]  /*0940*/  IADD3 R21, PT, PT, R21, 0x100, RZ ;  /* 0x0000010015157810 */ /* 0x008fe20007ffe0ff */
[C---:B0-----:R-:W-:Y:S01]  /*0950*/  FFMA R0, R27.reuse, R20, R0 ;  /* 0x000000141b007223 */ /* 0x041fe20000000000 */
[C---:B-1----:R-:W-:Y:S01]  /*0960*/  FFMA R8, R27.reuse, R25, R8 ;  /* 0x000000191b087223 */ /* 0x042fe20000000008 */
[C---:B--2---:R-:W-:Y:S01]  /*0970*/  FFMA R15, R27.reuse, R22, R15 ;  /* 0x000000161b0f7223 */ /* 0x044fe2000000000f */
[----:B----4-:R-:W-:-:S02]  /*0980*/  FFMA R34, R27, R23, R34 ;  /* 0x000000171b227223 */ /* 0x010fc40000000022 */
[----:B------:R-:W0:Y:S01]  /*0990*/  LDS R27, [R69+UR6+-0xc00] ;  /* 0xfff40006451b7984 */ /* 0x000e220008000800 */
[-C--:B-----5:R-:W-:Y:S01]  /*09a0*/  FFMA R41, R20, R24.reuse, R41 ;  /* 0x0000001814297223 */ /* 0x0a0fe20000000029 */
[-C--:B------:R-:W-:Y:S01]  /*09b0*/  FFMA R48, R25, R24.reuse, R48 ;  /* 0x0000001819307223 */ /* 0x080fe20000000030 */
[-C--:B------:R-:W-:Y:S01]  /*09c0*/  FFMA R55, R22, R24.reuse, R55 ;  /* 0x0000001816377223 */ /* 0x080fe20000000037 */
[----:B------:R-:W-:Y:S01]  /*09d0*/  FFMA R62, R23, R24, R62 ;  /* 0x00000018173e7223 */ /* 0x000fe2000000003e */
[-C--:B------:R-:W-:Y:S01]  /*09e0*/  FFMA R42, R20, R26.reuse, R42 ;  /* 0x0000001a142a7223 */ /* 0x080fe2000000002a */
[----:B------:R-:W1:Y:S01]  /*09f0*/  LDS R24, [R69+UR6+-0xd00] ;  /* 0xfff3000645187984 */ /* 0x000e620008000800 */
[-C--:B------:R-:W-:Y:S01]  /*0a00*/  FFMA R49, R25, R26.reuse, R49 ;  /* 0x0000001a19317223 */ /* 0x080fe20000000031 */
[-C--:B------:R-:W-:Y:S01]  /*0a10*/  FFMA R56, R22, R26.reuse, R56 ;  /* 0x0000001a16387223 */ /* 0x080fe20000000038 */
[----:B------:R-:W-:Y:S02]  /*0a20*/  FFMA R63, R23, R26, R63 ;  /* 0x0000001a173f7223 */ /* 0x000fe4000000003f */
[----:B------:R-:W2:Y:S01]  /*0a30*/  LDS R26, [R69+UR6+-0xb00] ;  /* 0xfff50006451a7984 */ /* 0x000ea20008000800 */
[-C--:B0-----:R-:W-:Y:S01]  /*0a40*/  FFMA R3, R20, R27.reuse, R3 ;  /* 0x0000001b14037223 */ /* 0x081fe20000000003 */
[-C--:B------:R-:W-:Y:S01]  /*0a50*/  FFMA R10, R25, R27.reuse, R10 ;  /* 0x0000001b190a7223 */ /* 0x080fe2000000000a */
[-C--:B------:R-:W-:Y:S01]  /*0a60*/  FFMA R17, R22, R27.reuse, R17 ;  /* 0x0000001b16117223 */ /* 0x080fe20000000011 */
[----:B------:R-:W-:-:S02]  /*0a70*/  FFMA R36, R23, R27, R36 ;  /* 0x0000001b17247223 */ /* 0x000fc40000000024 */
[----:B------:R-:W0:Y:S01]  /*0a80*/  LDS R27, [R69+UR6+0x300] ;  /* 0x00030006451b7984 */ /* 0x000e220008000800 */
[-C--:B-1----:R-:W-:Y:S01]  /*0a90*/  FFMA R2, R20, R24.reuse, R2 ;  /* 0x0000001814027223 */ /* 0x082fe20000000002 */
[-C--:B------:R-:W-:Y:S01]  /*0aa0*/  FFMA R9, R25, R24.reuse, R9 ;  /* 0x0000001819097223 */ /* 0x080fe20000000009 */
[-C--:B------:R-:W-:Y:S01]  /*0ab0*/  FFMA R16, R22, R24.reuse, R16 ;  /* 0x0000001816107223 */ /* 0x080fe20000000010 */
[----:B------:R-:W-:Y:S02]  /*0ac0*/  FFMA R35, R23, R24, R35 ;  /* 0x0000001817237223 */ /* 0x000fe40000000023 */
[----:B------:R-:W1:Y:S01]  /*0ad0*/  LDS R24, [R69+UR6+0x200] ;  /* 0x0002000645187984 */ /* 0x000e620008000800 */
[-C--:B--2---:R-:W-:Y:S01]  /*0ae0*/  FFMA R4, R20, R26.reuse, R4 ;  /* 0x0000001a14047223 */ /* 0x084fe20000000004 */
[-C--:B------:R-:W-:Y:S01]  /*0af0*/  FFMA R11, R25, R26.reuse, R11 ;  /* 0x0000001a190b7223 */ /* 0x080fe2000000000b */
[-C--:B------:R-:W-:Y:S01]  /*0b00*/  FFMA R18, R22, R26.reuse, R18 ;  /* 0x0000001a16127223 */ /* 0x080fe20000000012 */
[----:B------:R-:W-:-:S02]  /*0b10*/  FFMA R37, R23, R26, R37 ;  /* 0x0000001a17257223 */ /* 0x000fc40000000025 */
[----:B------:R-:W2:Y:S01]  /*0b20*/  LDS R26, [R69+UR6+0x400] ;  /* 0x00040006451a7984 */ /* 0x000ea20008000800 */
[-C--:B0-----:R-:W-:Y:S01]  /*0b30*/  FFMA R44, R20, R27.reuse, R44 ;  /* 0x0000001b142c7223 */ /* 0x081fe2000000002c */
[-C--:B------:R-:W-:Y:S01]  /*0b40*/  FFMA R51, R25, R27.reuse, R51 ;  /* 0x0000001b19337223 */ /* 0x080fe20000000033 */
[-C--:B------:R-:W-:Y:S01]  /*0b50*/  FFMA R58, R22, R27.reuse, R58 ;  /* 0x0000001b163a7223 */ /* 0x080fe2000000003a */
[----:B------:R-:W-:Y:S02]  /*0b60*/  FFMA R65, R23, R27, R65 ;  /* 0x0000001b17417223 */ /* 0x000fe40000000041 */
[----:B------:R-:W0:Y:S01]  /*0b70*/  LDS R27, [R69+UR6+-0x900] ;  /* 0xfff70006451b7984 */ /* 0x000e220008000800 */
[-C--:B-1----:R-:W-:Y:S01]  /*0b80*/  FFMA R43, R20, R24.reuse, R43 ;  /* 0x00000018142b7223 */ /* 0x082fe2000000002b */
[-C--:B------:R-:W-:Y:S01]  /*0b90*/  FFMA R50, R25, R24.reuse, R50 ;  /* 0x0000001819327223 */ /* 0x080fe20000000032 */
[-C--:B------:R-:W-:Y:S01]  /*0ba0*/  FFMA R57, R22, R24.reuse, R57 ;  /* 0x0000001816397223 */ /* 0x080fe20000000039 */
[----:B------:R-:W-:-:S02]  /*0bb0*/  FFMA R64, R23, R24, R64 ;  /* 0x0000001817407223 */ /* 0x000fc40000000040 */
[----:B------:R-:W1:Y:S01]  /*0bc0*/  LDS R24, [R69+UR6+-0xa00] ;  /* 0xfff6000645187984 */ /* 0x000e620008000800 */
[-C--:B--2---:R-:W-:Y:S01]  /*0bd0*/  FFMA R45, R20, R26.reuse, R45 ;  /* 0x0000001a142d7223 */ /* 0x084fe2000000002d */
        /* <DEDUP_REMOVED lines=14> */
[----:B------:R-:W-:Y:S01]  /*0cc0*/  UIADD3 UR6, UPT, UPT, UR6, 0x4, URZ ;  /* 0x0000000406067890 */ /* 0x000fe2000fffe0ff */
[-C--:B--2---:R-:W-:Y:S01]  /*0cd0*/  FFMA R7, R20, R26.reuse, R7 ;  /* 0x0000001a14077223 */ /* 0x084fe20000000007 */
[-C--:B------:R-:W-:Y:S01]  /*0ce0*/  FFMA R14, R25, R26.reuse, R14 ;  /* 0x0000001a190e7223 */ /* 0x080fe2000000000e */
[-C--:B------:R-:W-:Y:S01]  /*0cf0*/  FFMA R33, R22, R26.reuse, R33 ;  /* 0x0000001a16217223 */ /* 0x080fe20000000021 */
[----:B------:R-:W-:Y:S01]  /*0d00*/  UISETP.NE.AND UP0, UPT, UR6, 0xe80, UPT ;  /* 0x00000e800600788c */ /* 0x000fe2000bf05270 */
[----:B------:R-:W-:Y:S01]  /*0d10*/  FFMA R40, R23, R26, R40 ;  /* 0x0000001a17287223 */ /* 0x000fe20000000028 */
[-C--:B0-----:R-:W-:Y:S01]  /*0d20*/  FFMA R47, R20, R27.reuse, R47 ;  /* 0x0000001b142f7223 */ /* 0x081fe2000000002f */
[-C--:B------:R-:W-:Y:S01]  /*0d30*/  FFMA R54, R25, R27.reuse, R54 ;  /* 0x0000001b19367223 */ /* 0x080fe20000000036 */
[-C--:B------:R-:W-:Y:S01]  /*0d40*/  FFMA R61, R22, R27.reuse, R61 ;  /* 0x0000001b163d7223 */ /* 0x080fe2000000003d */
[----:B------:R-:W-:Y:S01]  /*0d50*/  FFMA R68, R23, R27, R68 ;  /* 0x0000001b17447223 */ /* 0x000fe20000000044 */
[-C--:B-1----:R-:W-:Y:S01]  /*0d60*/  FFMA R46, R20, R24.reuse, R46 ;  /* 0x00000018142e7223 */ /* 0x082fe2000000002e */
[-C--:B------:R-:W-:Y:S01]  /*0d70*/  FFMA R53, R25, R24.reuse, R53 ;  /* 0x0000001819357223 */ /* 0x080fe20000000035 */
[-C--:B------:R-:W-:Y:S01]  /*0d80*/  FFMA R60, R22, R24.reuse, R60 ;  /* 0x00000018163c7223 */ /* 0x080fe2000000003c */
[----:B------:R-:W-:Y:S01]  /*0d90*/  FFMA R67, R23, R24, R67 ;  /* 0x0000001817437223 */ /* 0x000fe20000000043 */
[----:B------:R-:W-:Y:S06]  /*0da0*/  BRA.U UP0, `(.L_x_0) ;  /* 0xfffffff900c87547 */ /* 0x000fec000b83ffff */
[----:B------:R-:W-:Y:S01]  /*0db0*/  HFMA2 R30, -RZ, RZ, 0, 5.9604644775390625e-08 ;  /* 0x00000001ff1e7431 */ /* 0x000fe200000001ff */
[----:B------:R-:W-:Y:S01]  /*0dc0*/  UPLOP3.LUT UP0, UPT, UPT, UPT, UPT, 0x40, 0x4 ;  /* 0x000000000004789c */ /* 0x000fe20003f0e870 */
[----:B------:R-:W-:Y:S10]  /*0dd0*/  BRA.U UP1, `(.L_x_1) ;  /* 0xfffffff5018c7547 */ /* 0x000ff4000b83ffff */
[----:B------:R-:W0:Y:S01]  /*0de0*/  S2R R28, SR_CTAID.X ;  /* 0x00000000001c7919 */ /* 0x000e220000002500 */
[----:B------:R-:W1:Y:S01]  /*0df0*/  LDC.64 R20, c[0x0][0x390] ;  /* 0x0000e400ff147b82 */ /* 0x000e620000000a00 */
[----:B------:R-:W2:Y:S01]  /*0e00*/  S2R R24, SR_TID.X ;  /* 0x0000000000187919 */ /* 0x000ea20000002100 */
[----:B------:R-:W3:Y:S01]  /*0e10*/  S2R R31, SR_TID.X ;  /* 0x00000000001f7919 */ /* 0x000ee20000002100 */
[----:B------:R-:W4:Y:S01]  /*0e20*/  S2R R70, SR_CTAID.X ;  /* 0x0000000000467919 */ /* 0x000f220000002500 */
[----:B------:R-:W5:Y:S01]  /*0e30*/  S2R R29, SR_CTAID.X ;  /* 0x00000000001d7919 */ /* 0x000f620000002500 */
[----:B0-----:R-:W-:Y:S01]  /*0e40*/  IMAD.HI.U32 R28, R28, -0x6db6db6d, RZ ;  /* 0x924924931c1c7827 */ /* 0x001fe200078e00ff */
[----:B--2---:R-:W-:-:S04]  /*0e50*/  SHF.R.U32.HI R23, RZ, 0x5, R24 ;  /* 0x00000005ff177819 */ /* 0x004fc80000011618 */
[----:B------:R-:W-:Y:S02]  /*0e60*/  SHF.R.U32.HI R28, RZ, 0x6, R28 ;  /* 0x00000006ff1c7819 */ /* 0x000fe4000001161c */
[----:B---3--:R-:W-:Y:S02]  /*0e70*/  LOP3.LUT R31, R31, 0xf, RZ, 0xc0, !PT ;  /* 0x0000000f1f1f7812 */ /* 0x008fe400078ec0ff */
[----:B------:R-:W-:Y:S01]  /*0e80*/  SHF.R.U32.HI R24, RZ, 0x4, R24 ;  /* 0x00000004ff187819 */ /* 0x000fe20000011618 */
[----:B----4-:R-:W-:-:S03]  /*0e90*/  IMAD.HI.U32 R70, R70, -0x6db6db6d, RZ ;  /* 0x9249249346467827 */ /* 0x010fc600078e00ff */
[----:B------:R-:W-:Y:S01]  /*0ea0*/  LOP3.LUT R25, R24, 0x1, RZ, 0xc0, !PT ;  /* 0x0000000118197812 */ /* 0x000fe200078ec0ff */
[----:B------:R-:W-:Y:S01]  /*0eb0*/  IMAD R23, R23, 0x18800, R31 ;  /* 0x0001880017177824 */ /* 0x000fe200078e021f */
[----:B------:R-:W-:-:S03]  /*0ec0*/  SHF.R.U32.HI R70, RZ, 0x6, R70 ;  /* 0x00000006ff467819 */ /* 0x000fc60000011646 */
[----:B------:R-:W-:Y:S02]  /*0ed0*/  IMAD R23, R28, 0x62000, R23 ;  /* 0x000620001c177824 */ /* 0x000fe400078e0217 */
[----:B------:R-:W0:Y:S01]  /*0ee0*/  S2R R28, SR_CTAID.X ;  /* 0x00000000001c7919 */ /* 0x000e220000002500 */
[----:B-----5:R-:W-:-:S05]  /*0ef0*/  IMAD R29, R70, -0x70, R29 ;  /* 0xffffff90461d7824 */ /* 0x020fca00078e021d */
[----:B------:R-:W-:-:S04]  /*0f00*/  SHF.L.U32 R22, R29, 0x7, RZ ;  /* 0x000000071d167819 */ /* 0x000fc800000006ff */
[----:B------:R-:W-:Y:S02]  /*0f10*/  LOP3.LUT R22, R22, 0x3e00, RZ, 0xc0, !PT ;  /* 0x00003e0016167812 */ /* 0x000fe400078ec0ff */
[----:B0-----:R-:W-:-:S04]  /*0f20*/  SHF.L.U32 R28, R28, 0x6, RZ ;  /* 0x000000061c1c7819 */ /* 0x001fc800000006ff */
[----:B------:R-:W-:-:S04]  /*0f30*/  LOP3.LUT R28, R28, 0xc0, RZ, 0xc0, !PT ;  /* 0x000000c01c1c7812 */ /* 0x000fc800078ec0ff */
[----:B------:R-:W-:-:S04]  /*0f40*/  IADD3 R22, PT, PT, R22, R23, R28 ;  /* 0x0000001716167210 */ /* 0x000fc80007ffe01c */
[----:B------:R-:W-:-:S05]  /*0f50*/  LEA R23, R25, R22, 0x8 ;  /* 0x0000001619177211 */ /* 0x000fca00078e40ff */
[----:B-1----:R-:W-:-:S05]  /*0f60*/  IMAD.WIDE.U32 R20, R23, 0x4, R20 ;  /* 0x0000000417147825 */ /* 0x002fca00078e0014 */
[----:B------:R-:W-:Y:S04]  /*0f70*/  STG.E desc[UR8][R20.64], R0 ;  /* 0x0000000014007986 */ /* 0x000fe8000c101908 */
        /* <DEDUP_REMOVED lines=54> */
[----:B------:R-:W-:Y:S01]  /*12e0*/  STG.E desc[UR8][R20.64+0x1180c0], R68 ;  /* 0x1180c04414007986 */ /* 0x000fe2000c101908 */
[----:B------:R-:W-:Y:S05]  /*12f0*/  EXIT ;  /* 0x000000000000794d */ /* 0x000fea0003800000 */
.L_x_2:
[----:B------:R-:W-:-:S00]  /*1300*/  BRA `(.L_x_2) ;  /* 0xfffffffc00fc7947 */ /* 0x000fc0000383ffff */
[----:B------:R-:W-:-:S00]  /*1310*/  NOP ;  /* 0x0000000000007918 */ /* 0x000fc00000000000 */
        /* <DEDUP_REMOVED lines=14> */
.L_x_3:


//--------------------- .nv.shared.main_kernel0   --------------------------
	.section	.nv.shared.main_kernel0,"aw",@nobits
	.sectionflags	@""
	.align	4
.nv.shared.main_kernel0:
	.zero		16384


//--------------------- .nv.shared.reserved.0     --------------------------
	.section	.nv.shared.reserved.0,"aw",@nobits
	.weak		__nv_reservedSMEM_offset_0_alias
	.size		__nv_reservedSMEM_offset_0_alias, 0, 64
	.other		__nv_reservedSMEM_offset_0_alias,@"STO_CUDA_RESERVED_SHARED STV_DEFAULT"
__nv_reservedSMEM_offset_0_alias:
	.zero		0
	.zero		64


//--------------------- .nv.constant0.main_kernel0 --------------------------
	.section	.nv.constant0.main_kernel0,"a",@progbits
	.sectionflags	@""
	.align	4
.nv.constant0.main_kernel0:
	.zero		920


//--------------------- SYMBOLS --------------------------

	.type		.nv.reservedSmem.offset0,@object
	.size		.nv.reservedSmem.offset0,0x4
	.type		.nv.reservedSmem.cap,@object
	.size		.nv.reservedSmem.cap,0x4
